//
// Generated by NVIDIA NVVM Compiler
//
// Compiler Build ID: CL-36424714
// Cuda compilation tools, release 13.0, V13.0.88
// Based on NVVM 20.0.0
//

.version 9.0
.target sm_100
.address_size 64

	// .globl	_Z10matrix_addPKfS0_Pfii

.visible .entry _Z10matrix_addPKfS0_Pfii(
	.param .u64 .ptr .align 1 _Z10matrix_addPKfS0_Pfii_param_0,
	.param .u64 .ptr .align 1 _Z10matrix_addPKfS0_Pfii_param_1,
	.param .u64 .ptr .align 1 _Z10matrix_addPKfS0_Pfii_param_2,
	.param .u32 _Z10matrix_addPKfS0_Pfii_param_3,
	.param .u32 _Z10matrix_addPKfS0_Pfii_param_4
)
{
	.reg .pred 	%p<4>;
	.reg .b32 	%r<12>;
	.reg .b32 	%f<4>;
	.reg .b64 	%rd<11>;

	ld.param.u64 	%rd1, [_Z10matrix_addPKfS0_Pfii_param_0];
	ld.param.u64 	%rd2, [_Z10matrix_addPKfS0_Pfii_param_1];
	ld.param.u64 	%rd3, [_Z10matrix_addPKfS0_Pfii_param_2];
	ld.param.u32 	%r4, [_Z10matrix_addPKfS0_Pfii_param_3];
	ld.param.u32 	%r3, [_Z10matrix_addPKfS0_Pfii_param_4];
	mov.u32 	%r5, %ntid.y;
	mov.u32 	%r6, %ctaid.y;
	mov.u32 	%r7, %tid.y;
	mad.lo.s32 	%r1, %r5, %r6, %r7;
	mov.u32 	%r8, %ntid.x;
	mov.u32 	%r9, %ctaid.x;
	mov.u32 	%r10, %tid.x;
	mad.lo.s32 	%r2, %r8, %r9, %r10;
	setp.ge.s32 	%p1, %r1, %r4;
	setp.ge.s32 	%p2, %r2, %r3;
	or.pred  	%p3, %p1, %p2;
	@%p3 bra 	$L__BB0_2;
	cvta.to.global.u64 	%rd4, %rd1;
	cvta.to.global.u64 	%rd5, %rd2;
	cvta.to.global.u64 	%rd6, %rd3;
	mad.lo.s32 	%r11, %r3, %r1, %r2;
	mul.wide.s32 	%rd7, %r11, 4;
	add.s64 	%rd8, %rd4, %rd7;
	ld.global.f32 	%f1, [%rd8];
	add.s64 	%rd9, %rd5, %rd7;
	ld.global.f32 	%f2, [%rd9];
	add.f32 	%f3, %f1, %f2;
	add.s64 	%rd10, %rd6, %rd7;
	st.global.f32 	[%rd10], %f3;
$L__BB0_2:
	ret;

}


// ===== COMPILED SASS (sm_100) =====

	.target	sm_100

	.elftype	@"ET_EXEC"


//--------------------- .note.nv.tkinfo           --------------------------
	.section	.note.nv.tkinfo,"",@"SHT_NOTE"
	.sectionflags	@"SHF_NOTE_NV_TKINFO"
	.tkinfo
        /*0018*/ 	.word	0x00000002
        /*0030*/ 	.string	""
        /*0030*/ 	.string	"ptxas"
        /*0030*/ 	.string	"Cuda compilation tools, release 13.0, V13.0.88"
        /*0030*/ 	.string	"Build cuda_13.0.r13.0/compiler.36424714_0"
        /*0030*/ 	.string	"-arch sm_100 -m 64 "



//--------------------- .note.nv.cuinfo           --------------------------
	.section	.note.nv.cuinfo,"",@"SHT_NOTE"
	.sectionflags	@"SHF_NOTE_NV_CUINFO"
        /*0018*/ 	.short	0x0002
        /*001a*/ 	.short	0x0064
        /*001c*/ 	.short	0x0082
	.zero		2


//--------------------- .nv.info                  --------------------------
	.section	.nv.info,"",@"SHT_CUDA_INFO"
	.align	4


	//----- nvinfo : EIATTR_REGCOUNT
	.align		4
        /*0000*/ 	.byte	0x04, 0x2f
        /*0002*/ 	.short	(.L_1 - .L_0)
	.align		4
.L_0:
        /*0004*/ 	.word	index@(_Z10matrix_addPKfS0_Pfii)
        /*0008*/ 	.word	0x0000000c


	//----- nvinfo : EIATTR_FRAME_SIZE
	.align		4
.L_1:
        /*000c*/ 	.byte	0x04, 0x11
        /*000e*/ 	.short	(.L_3 - .L_2)
	.align		4
.L_2:
        /*0010*/ 	.word	index@(_Z10matrix_addPKfS0_Pfii)
        /*0014*/ 	.word	0x00000000


	//----- nvinfo : EIATTR_MIN_STACK_SIZE
	.align		4
.L_3:
        /*0018*/ 	.byte	0x04, 0x12
        /*001a*/ 	.short	(.L_5 - .L_4)
	.align		4
.L_4:
        /*001c*/ 	.word	index@(_Z10matrix_addPKfS0_Pfii)
        /*0020*/ 	.word	0x00000000
.L_5:


//--------------------- .nv.compat                --------------------------
	.section	.nv.compat,"",@"SHT_CUDA_COMPAT_INFO"
	.align	4
        /*0000*/ 	.byte	0x02, 0x09, 0x00, 0x00, 0x02, 0x02, 0x01, 0x00, 0x02, 0x05, 0x05, 0x00, 0x03, 0x07, 0x01, 0x01
        /*0010*/ 	.byte	0x02, 0x03, 0x00, 0x00, 0x02, 0x06, 0x01, 0x00, 0x04, 0x0b, 0x08, 0x00, 0x09, 0x00, 0x00, 0x00
        /*0020*/ 	.byte	0x00, 0x00, 0x00, 0x00


//--------------------- .nv.info._Z10matrix_addPKfS0_Pfii --------------------------
	.section	.nv.info._Z10matrix_addPKfS0_Pfii,"",@"SHT_CUDA_INFO"
	.sectionflags	@""
	.align	4


	//----- nvinfo : EIATTR_CUDA_API_VERSION
	.align		4
        /*0000*/ 	.byte	0x04, 0x37
        /*0002*/ 	.short	(.L_7 - .L_6)
.L_6:
        /*0004*/ 	.word	0x00000082


	//----- nvinfo : EIATTR_KPARAM_INFO
	.align		4
.L_7:
        /*0008*/ 	.byte	0x04, 0x17
        /*000a*/ 	.short	(.L_9 - .L_8)
.L_8:
        /*000c*/ 	.word	0x00000000
        /*0010*/ 	.short	0x0004
        /*0012*/ 	.short	0x001c
        /*0014*/ 	.byte	0x00, 0xf0, 0x11, 0x00


	//----- nvinfo : EIATTR_KPARAM_INFO
	.align		4
.L_9:
        /*0018*/ 	.byte	0x04, 0x17
        /*001a*/ 	.short	(.L_11 - .L_10)
.L_10:
        /*001c*/ 	.word	0x00000000
        /*0020*/ 	.short	0x0003
        /*0022*/ 	.short	0x0018
        /*0024*/ 	.byte	0x00, 0xf0, 0x11, 0x00


	//----- nvinfo : EIATTR_KPARAM_INFO
	.align		4
.L_11:
        /*0028*/ 	.byte	0x04, 0x17
        /*002a*/ 	.short	(.L_13 - .L_12)
.L_12:
        /*002c*/ 	.word	0x00000000
        /*0030*/ 	.short	0x0002
        /*0032*/ 	.short	0x0010
        /*0034*/ 	.byte	0x00, 0xf5, 0x21, 0x00


	//----- nvinfo : EIATTR_KPARAM_INFO
	.align		4
.L_13:
        /*0038*/ 	.byte	0x04, 0x17
        /*003a*/ 	.short	(.L_15 - .L_14)
.L_14:
        /*003c*/ 	.word	0x00000000
        /*0040*/ 	.short	0x0001
        /*0042*/ 	.short	0x0008
        /*0044*/ 	.byte	0x00, 0xf5, 0x21, 0x00


	//----- nvinfo : EIATTR_KPARAM_INFO
	.align		4
.L_15:
        /*0048*/ 	.byte	0x04, 0x17
        /*004a*/ 	.short	(.L_17 - .L_16)
.L_16:
        /*004c*/ 	.word	0x00000000
        /*0050*/ 	.short	0x0000
        /*0052*/ 	.short	0x0000
        /*0054*/ 	.byte	0x00, 0xf5, 0x21, 0x00


	//----- nvinfo : EIATTR_SPARSE_MMA_MASK
	.align		4
.L_17:
        /*0058*/ 	.byte	0x03, 0x50
        /*005a*/ 	.short	0x0000


	//----- nvinfo : EIATTR_MAXREG_COUNT
	.align		4
        /*005c*/ 	.byte	0x03, 0x1b
        /*005e*/ 	.short	0x00ff


	//----- nvinfo : EIATTR_MERCURY_ISA_VERSION
	.align		4
        /*0060*/ 	.byte	0x03, 0x5f
        /*0062*/ 	.short	0x0101


	//----- nvinfo : EIATTR_VRC_CTA_INIT_COUNT
	.align		4
        /*0064*/ 	.byte	0x02, 0x4a
	.zero		1
	.zero		1


	//----- nvinfo : EIATTR_EXIT_INSTR_OFFSETS
	.align		4
        /*0068*/ 	.byte	0x04, 0x1c
        /*006a*/ 	.short	(.L_19 - .L_18)


	//   ....[0]....
.L_18:
        /*006c*/ 	.word	0x000000c0


	//   ....[1]....
        /*0070*/ 	.word	0x00000190


	//----- nvinfo : EIATTR_CBANK_PARAM_SIZE
	.align		4
.L_19:
        /*0074*/ 	.byte	0x03, 0x19
        /*0076*/ 	.short	0x0020


	//----- nvinfo : EIATTR_PARAM_CBANK
	.align		4
        /*0078*/ 	.byte	0x04, 0x0a
        /*007a*/ 	.short	(.L_21 - .L_20)
	.align		4
.L_20:
        /*007c*/ 	.word	index@(.nv.constant0._Z10matrix_addPKfS0_Pfii)
        /*0080*/ 	.short	0x0380
        /*0082*/ 	.short	0x0020


	//----- nvinfo : EIATTR_SW_WAR
	.align		4
.L_21:
        /*0084*/ 	.byte	0x04, 0x36
        /*0086*/ 	.short	(.L_23 - .L_22)
.L_22:
        /*0088*/ 	.word	0x00000008
.L_23:


//--------------------- .nv.callgraph             --------------------------
	.section	.nv.callgraph,"",@"SHT_CUDA_CALLGRAPH"
	.align	4
	.sectionentsize	8
	.align		4
        /*0000*/ 	.word	0x00000000
	.align		4
        /*0004*/ 	.word	0xffffffff
	.align		4
        /*0008*/ 	.word	0x00000000
	.align		4
        /*000c*/ 	.word	0xfffffffe
	.align		4
        /*0010*/ 	.word	0x00000000
	.align		4
        /*0014*/ 	.word	0xfffffffd
	.align		4
        /*0018*/ 	.word	0x00000000
	.align		4
        /*001c*/ 	.word	0xfffffffc


//--------------------- .text._Z10matrix_addPKfS0_Pfii --------------------------
	.section	.text._Z10matrix_addPKfS0_Pfii,"ax",@progbits
	.align	128
        .global         _Z10matrix_addPKfS0_Pfii
        .type           _Z10matrix_addPKfS0_Pfii,@function
        .size           _Z10matrix_addPKfS0_Pfii,(.L_x_1 - _Z10matrix_addPKfS0_Pfii)
        .other          _Z10matrix_addPKfS0_Pfii,@"STO_CUDA_ENTRY STV_DEFAULT"
_Z10matrix_addPKfS0_Pfii:
.text._Z10matrix_addPKfS0_Pfii:
[----:B------:R-:W-:Y:S01]  /*0000*/  LDC R1, c[0x0][0x37c] ;  /* 0x0000df00ff017b82 */ /* 0x000fe20000000800 */
[----:B------:R-:W0:Y:S01]  /*0010*/  S2R R7, SR_CTAID.X ;  /* 0x0000000000077919 */ /* 0x000e220000002500 */
[----:B------:R-:W1:Y:S01]  /*0020*/  LDCU UR4, c[0x0][0x364] ;  /* 0x00006c80ff0477ac */ /* 0x000e620008000800 */
[----:B------:R-:W0:Y:S01]  /*0030*/  S2R R2, SR_TID.X ;  /* 0x0000000000027919 */ /* 0x000e220000002100 */
[----:B------:R-:W0:Y:S01]  /*0040*/  LDCU UR5, c[0x0][0x360] ;  /* 0x00006c00ff0577ac */ /* 0x000e220008000800 */
[----:B------:R-:W1:Y:S01]  /*0050*/  S2R R0, SR_CTAID.Y ;  /* 0x0000000000007919 */ /* 0x000e620000002600 */
[----:B------:R-:W2:Y:S01]  /*0060*/  LDCU.64 UR6, c[0x0][0x398] ;  /* 0x00007300ff0677ac */ /* 0x000ea20008000a00 */
[----:B------:R-:W1:Y:S01]  /*0070*/  S2R R3, SR_TID.Y ;  /* 0x0000000000037919 */ /* 0x000e620000002200 */
[----:B0-----:R-:W-:-:S05]  /*0080*/  IMAD R7, R7, UR5, R2 ;  /* 0x0000000507077c24 */ /* 0x001fca000f8e0202 */
[----:B--2---:R-:W-:Y:S01]  /*0090*/  ISETP.GE.AND P0, PT, R7, UR7, PT ;  /* 0x0000000707007c0c */ /* 0x004fe2000bf06270 */
[----:B-1----:R-:W-:-:S05]  /*00a0*/  IMAD R0, R0, UR4, R3 ;  /* 0x0000000400007c24 */ /* 0x002fca000f8e0203 */
[----:B------:R-:W-:-:S13]  /*00b0*/  ISETP.GE.OR P0, PT, R0, UR6, P0 ;  /* 0x0000000600007c0c */ /* 0x000fda0008706670 */
[----:B------:R-:W-:Y:S05]  /*00c0*/  @P0 EXIT ;  /* 0x000000000000094d */ /* 0x000fea0003800000 */
[----:B------:R-:W0:Y:S01]  /*00d0*/  LDC.64 R2, c[0x0][0x380] ;  /* 0x0000e000ff027b82 */ /* 0x000e220000000a00 */
[----:B------:R-:W1:Y:S01]  /*00e0*/  LDCU.64 UR4, c[0x0][0x358] ;  /* 0x00006b00ff0477ac */ /* 0x000e620008000a00 */
[----:B------:R-:W-:-:S06]  /*00f0*/  IMAD R9, R0, UR7, R7 ;  /* 0x0000000700097c24 */ /* 0x000fcc000f8e0207 */
[----:B------:R-:W2:Y:S08]  /*0100*/  LDC.64 R4, c[0x0][0x388] ;  /* 0x0000e200ff047b82 */ /* 0x000eb00000000a00 */
[----:B------:R-:W3:Y:S01]  /*0110*/  LDC.64 R6, c[0x0][0x390] ;  /* 0x0000e400ff067b82 */ /* 0x000ee20000000a00 */
[----:B0-----:R-:W-:-:S06]  /*0120*/  IMAD.WIDE R2, R9, 0x4, R2 ;  /* 0x0000000409027825 */ /* 0x001fcc00078e0202 */
[----:B-1----:R-:W4:Y:S01]  /*0130*/  LDG.E R2, desc[UR4][R2.64] ;  /* 0x0000000402027981 */ /* 0x002f22000c1e1900 */
[----:B--2---:R-:W-:-:S06]  /*0140*/  IMAD.WIDE R4, R9, 0x4, R4 ;  /* 0x0000000409047825 */ /* 0x004fcc00078e0204 */
[----:B------:R-:W4:Y:S01]  /*0150*/  LDG.E R5, desc[UR4][R4.64] ;  /* 0x0000000404057981 */ /* 0x000f22000c1e1900 */
[----:B---3--:R-:W-:-:S04]  /*0160*/  IMAD.WIDE R6, R9, 0x4, R6 ;  /* 0x0000000409067825 */ /* 0x008fc800078e0206 */
[----:B----4-:R-:W-:-:S05]  /*0170*/  FADD R9, R2, R5 ;  /* 0x0000000502097221 */ /* 0x010fca0000000000 */
[----:B------:R-:W-:Y:S01]  /*0180*/  STG.E desc[UR4][R6.64], R9 ;  /* 0x0000000906007986 */ /* 0x000fe2000c101904 */
[----:B------:R-:W-:Y:S05]  /*0190*/  EXIT ;  /* 0x000000000000794d */ /* 0x000fea0003800000 */
.L_x_0:
[----:B------:R-:W-:-:S00]  /*01a0*/  BRA `(.L_x_0) ;  /* 0xfffffffc00fc7947 */ /* 0x000fc0000383ffff */
[----:B------:R-:W-:-:S00]  /*01b0*/  NOP ;  /* 0x0000000000007918 */ /* 0x000fc00000000000 */
        /* <DEDUP_REMOVED lines=12> */
.L_x_1:


//--------------------- .nv.shared.reserved.0     --------------------------
	.section	.nv.shared.reserved.0,"aw",@nobits
	.weak		__nv_reservedSMEM_offset_0_alias
	.size		__nv_reservedSMEM_offset_0_alias, 0, 64
	.other		__nv_reservedSMEM_offset_0_alias,@"STO_CUDA_RESERVED_SHARED STV_DEFAULT"
__nv_reservedSMEM_offset_0_alias:
	.zero		0
	.zero		64


//--------------------- .nv.constant0._Z10matrix_addPKfS0_Pfii --------------------------
	.section	.nv.constant0._Z10matrix_addPKfS0_Pfii,"a",@progbits
	.sectionflags	@""
	.align	4
.nv.constant0._Z10matrix_addPKfS0_Pfii:
	.zero		928


//--------------------- SYMBOLS --------------------------

	.type		.nv.reservedSmem.offset0,@object
	.size		.nv.reservedSmem.offset0,0x4
